	.headerflags	@"EF_CUDA_TEXMODE_UNIFIED EF_CUDA_64BIT_ADDRESS EF_CUDA_ACCELERATORS EF_CUDA_SM90 EF_CUDA_VIRTUAL_SM(EF_CUDA_SM90)"
	.elftype	@"ET_EXEC"


//--------------------- .nv.info                  --------------------------
	.section	.nv.info,"",@"SHT_CUDA_INFO"
	.align	4


	//----- nvinfo : EIATTR_REGCOUNT
	.align		4
        /*0000*/ 	.byte	0x04, 0x2f
        /*0002*/ 	.short	(.L_3 - .L_2)
	.align		4
.L_2:
        /*0004*/ 	.word	index@(triton_poi_fused__native_batch_norm_legit_no_training_convolution_relu_5)
        /*0008*/ 	.word	0x00000020


	//----- nvinfo : EIATTR_MIN_STACK_SIZE
	.align		4
.L_3:
        /*000c*/ 	.byte	0x04, 0x12
        /*000e*/ 	.short	(.L_5 - .L_4)
	.align		4
.L_4:
        /*0010*/ 	.word	index@(triton_poi_fused__native_batch_norm_legit_no_training_convolution_relu_5)
        /*0014*/ 	.word	0x00000000


	//----- nvinfo : EIATTR_FRAME_SIZE
	.align		4
.L_5:
        /*0018*/ 	.byte	0x04, 0x11
        /*001a*/ 	.short	(.L_7 - .L_6)
	.align		4
.L_6:
        /*001c*/ 	.word	index@(triton_poi_fused__native_batch_norm_legit_no_training_convolution_relu_5)
        /*0020*/ 	.word	0x00000000


	//----- nvinfo : EIATTR_MIN_STACK_SIZE
	.align		4
.L_7:
        /*0024*/ 	.byte	0x04, 0x12
        /*0026*/ 	.short	(.L_9 - .L_8)
	.align		4
.L_8:
        /*0028*/ 	.word	index@(triton_poi_fused__native_batch_norm_legit_no_training_convolution_relu_5)
        /*002c*/ 	.word	0x00000000
.L_9:


//--------------------- .nv.info.triton_poi_fused__native_batch_norm_legit_no_training_convolution_relu_5 --------------------------
	.section	.nv.info.triton_poi_fused__native_batch_norm_legit_no_training_convolution_relu_5,"",@"SHT_CUDA_INFO"
	.sectionflags	@""
	.align	4


	//----- nvinfo : EIATTR_CUDA_API_VERSION
	.align		4
        /*0000*/ 	.byte	0x04, 0x37
        /*0002*/ 	.short	(.L_11 - .L_10)
.L_10:
        /*0004*/ 	.word	0x0000007c


	//----- nvinfo : EIATTR_KPARAM_INFO
	.align		4
.L_11:
        /*0008*/ 	.byte	0x04, 0x17
        /*000a*/ 	.short	(.L_13 - .L_12)
.L_12:
        /*000c*/ 	.word	0x00000000
        /*0010*/ 	.short	0x0007
        /*0012*/ 	.short	0x0038
        /*0014*/ 	.byte	0x00, 0xf0, 0x11, 0x00


	//----- nvinfo : EIATTR_KPARAM_INFO
	.align		4
.L_13:
        /*0018*/ 	.byte	0x04, 0x17
        /*001a*/ 	.short	(.L_15 - .L_14)
.L_14:
        /*001c*/ 	.word	0x00000000
        /*0020*/ 	.short	0x0006
        /*0022*/ 	.short	0x0030
        /*0024*/ 	.byte	0x00, 0xf4, 0x21, 0x00


	//----- nvinfo : EIATTR_KPARAM_INFO
	.align		4
.L_15:
        /*0028*/ 	.byte	0x04, 0x17
        /*002a*/ 	.short	(.L_17 - .L_16)
.L_16:
        /*002c*/ 	.word	0x00000000
        /*0030*/ 	.short	0x0005
        /*0032*/ 	.short	0x0028
        /*0034*/ 	.byte	0x00, 0xf4, 0x21, 0x00


	//----- nvinfo : EIATTR_KPARAM_INFO
	.align		4
.L_17:
        /*0038*/ 	.byte	0x04, 0x17
        /*003a*/ 	.short	(.L_19 - .L_18)
.L_18:
        /*003c*/ 	.word	0x00000000
        /*0040*/ 	.short	0x0004
        /*0042*/ 	.short	0x0020
        /*0044*/ 	.byte	0x00, 0xf4, 0x21, 0x00


	//----- nvinfo : EIATTR_KPARAM_INFO
	.align		4
.L_19:
        /*0048*/ 	.byte	0x04, 0x17
        /*004a*/ 	.short	(.L_21 - .L_20)
.L_20:
        /*004c*/ 	.word	0x00000000
        /*0050*/ 	.short	0x0003
        /*0052*/ 	.short	0x0018
        /*0054*/ 	.byte	0x00, 0xf4, 0x21, 0x00


	//----- nvinfo : EIATTR_KPARAM_INFO
	.align		4
.L_21:
        /*0058*/ 	.byte	0x04, 0x17
        /*005a*/ 	.short	(.L_23 - .L_22)
.L_22:
        /*005c*/ 	.word	0x00000000
        /*0060*/ 	.short	0x0002
        /*0062*/ 	.short	0x0010
        /*0064*/ 	.byte	0x00, 0xf4, 0x21, 0x00


	//----- nvinfo : EIATTR_KPARAM_INFO
	.align		4
.L_23:
        /*0068*/ 	.byte	0x04, 0x17
        /*006a*/ 	.short	(.L_25 - .L_24)
.L_24:
        /*006c*/ 	.word	0x00000000
        /*0070*/ 	.short	0x0001
        /*0072*/ 	.short	0x0008
        /*0074*/ 	.byte	0x00, 0xf4, 0x21, 0x00


	//----- nvinfo : EIATTR_KPARAM_INFO
	.align		4
.L_25:
        /*0078*/ 	.byte	0x04, 0x17
        /*007a*/ 	.short	(.L_27 - .L_26)
.L_26:
        /*007c*/ 	.word	0x00000000
        /*0080*/ 	.short	0x0000
        /*0082*/ 	.short	0x0000
        /*0084*/ 	.byte	0x00, 0xf4, 0x21, 0x00


	//----- nvinfo : EIATTR_SPARSE_MMA_MASK
	.align		4
.L_27:
        /*0088*/ 	.byte	0x03, 0x50
        /*008a*/ 	.short	0x0000


	//----- nvinfo : EIATTR_MAXREG_COUNT
	.align		4
        /*008c*/ 	.byte	0x03, 0x1b
        /*008e*/ 	.short	0x00ff


	//----- nvinfo : EIATTR_EXIT_INSTR_OFFSETS
	.align		4
        /*0090*/ 	.byte	0x04, 0x1c
        /*0092*/ 	.short	(.L_29 - .L_28)


	//   ....[0]....
.L_28:
        /*0094*/ 	.word	0x000007e0


	//----- nvinfo : EIATTR_REQNTID
	.align		4
.L_29:
        /*0098*/ 	.byte	0x04, 0x10
        /*009a*/ 	.short	(.L_31 - .L_30)
.L_30:
        /*009c*/ 	.word	0x00000080
        /*00a0*/ 	.word	0x00000001
        /*00a4*/ 	.word	0x00000001


	//----- nvinfo : EIATTR_CBANK_PARAM_SIZE
	.align		4
.L_31:
        /*00a8*/ 	.byte	0x03, 0x19
        /*00aa*/ 	.short	0x003c


	//----- nvinfo : EIATTR_PARAM_CBANK
	.align		4
        /*00ac*/ 	.byte	0x04, 0x0a
        /*00ae*/ 	.short	(.L_33 - .L_32)
	.align		4
.L_32:
        /*00b0*/ 	.word	index@(.nv.constant0.triton_poi_fused__native_batch_norm_legit_no_training_convolution_relu_5)
        /*00b4*/ 	.short	0x0210
        /*00b6*/ 	.short	0x003c


	//----- nvinfo : EIATTR_SW_WAR
	.align		4
.L_33:
        /*00b8*/ 	.byte	0x04, 0x36
        /*00ba*/ 	.short	(.L_35 - .L_34)
.L_34:
        /*00bc*/ 	.word	0x00000008
.L_35:


//--------------------- .nv.callgraph             --------------------------
	.section	.nv.callgraph,"",@"SHT_CUDA_CALLGRAPH"
	.align	4
	.sectionentsize	8
	.align		4
        /*0000*/ 	.word	0x00000000
	.align		4
        /*0004*/ 	.word	0xffffffff
	.align		4
        /*0008*/ 	.word	0x00000000
	.align		4
        /*000c*/ 	.word	0xfffffffe
	.align		4
        /*0010*/ 	.word	0x00000000
	.align		4
        /*0014*/ 	.word	0xfffffffd
	.align		4
        /*0018*/ 	.word	0x00000000
	.align		4
        /*001c*/ 	.word	0xfffffffc


//--------------------- .nv.constant4             --------------------------
	.section	.nv.constant4,"a",@progbits
	.align	8
	.align		8
.nv.constant4:
        /*0000*/ 	.dword	_$_str
	.align		8
        /*0008*/ 	.dword	_$_str_$_2


//--------------------- .text.triton_poi_fused__native_batch_norm_legit_no_training_convolution_relu_5 --------------------------
	.section	.text.triton_poi_fused__native_batch_norm_legit_no_training_convolution_relu_5,"ax",@progbits
	.align	128
        .global         triton_poi_fused__native_batch_norm_legit_no_training_convolution_relu_5
        .type           triton_poi_fused__native_batch_norm_legit_no_training_convolution_relu_5,@function
        .size           triton_poi_fused__native_batch_norm_legit_no_training_convolution_relu_5,(.L_x_1 - triton_poi_fused__native_batch_norm_legit_no_training_convolution_relu_5)
        .other          triton_poi_fused__native_batch_norm_legit_no_training_convolution_relu_5,@"STO_CUDA_ENTRY STV_DEFAULT"
triton_poi_fused__native_batch_norm_legit_no_training_convolution_relu_5:
.text.triton_poi_fused__native_batch_norm_legit_no_training_convolution_relu_5:
[----:B------:R-:W-:Y:S01]  /*0000*/  LDC R1, c[0x0][0x28] ;  /* 0x00000a00ff017b82 */ /* 0x000fe20000000800 */
[----:B------:R-:W1:Y:S07]  /*0010*/  S2R R0, SR_TID.X ;  /* 0x0000000000007919 */ /* 0x000e6e0000002100 */
[----:B------:R-:W2:Y:S01]  /*0020*/  LDC.64 R4, c[0x0][0x228] ;  /* 0x00008a00ff047b82 */ /* 0x000ea20000000a00 */
[----:B------:R-:W-:Y:S01]  /*0030*/  ULDC.64 UR4, c[0x0][0x208] ;  /* 0x0000820000047ab9 */ /* 0x000fe20000000a00 */
[----:B------:R-:W3:Y:S06]  /*0040*/  S2R R7, SR_CTAID.X ;  /* 0x0000000000077919 */ /* 0x000eec0000002500 */
[----:B------:R-:W4:Y:S08]  /*0050*/  LDC.64 R16, c[0x0][0x218] ;  /* 0x00008600ff107b82 */ /* 0x000f300000000a00 */
[----:B------:R-:W5:Y:S01]  /*0060*/  LDC.64 R28, c[0x0][0x210] ;  /* 0x00008400ff1c7b82 */ /* 0x000f620000000a00 */
[----:B-1----:R-:W-:-:S02]  /*0070*/  SHF.L.U32 R0, R0, 0x2, RZ ;  /* 0x0000000200007819 */ /* 0x002fc400000006ff */
[----:B---3--:R-:W-:Y:S02]  /*0080*/  SHF.R.S32.HI R3, RZ, 0x15, R7 ;  /* 0x00000015ff037819 */ /* 0x008fe40000011407 */
[----:B------:R-:W-:Y:S02]  /*0090*/  LOP3.LUT R0, R0, 0x1fc, RZ, 0xc0, !PT ;  /* 0x000001fc00007812 */ /* 0x000fe400078ec0ff */
[----:B------:R-:W-:Y:S02]  /*00a0*/  SGXT R3, R3, 0x1 ;  /* 0x000000010303781a */ /* 0x000fe40000000200 */
[----:B------:R-:W-:-:S04]  /*00b0*/  LEA R0, R7, R0, 0xa ;  /* 0x0000000007007211 */ /* 0x000fc800078e50ff */
[----:B------:R-:W-:-:S04]  /*00c0*/  LEA.HI R3, R3, R0, RZ, 0x5 ;  /* 0x0000000003037211 */ /* 0x000fc800078f28ff */
[----:B------:R-:W-:-:S04]  /*00d0*/  LOP3.LUT R3, R3, 0xffffffe0, RZ, 0xc0, !PT ;  /* 0xffffffe003037812 */ /* 0x000fc800078ec0ff */
[----:B------:R-:W-:Y:S01]  /*00e0*/  IADD3 R24, R0, -R3, RZ ;  /* 0x8000000300187210 */ /* 0x000fe20007ffe0ff */
[----:B-----5:R-:W-:Y:S01]  /*00f0*/  IMAD.WIDE R28, R0, 0x4, R28 ;  /* 0x00000004001c7825 */ /* 0x020fe200078e021c */
[----:B------:R-:W1:Y:S03]  /*0100*/  LDC.64 R2, c[0x0][0x220] ;  /* 0x00008800ff027b82 */ /* 0x000e660000000a00 */
[C---:B--2---:R-:W-:Y:S01]  /*0110*/  IMAD.WIDE R4, R24.reuse, 0x4, R4 ;  /* 0x0000000418047825 */ /* 0x044fe200078e0204 */
[----:B------:R-:W2:Y:S03]  /*0120*/  LDG.E.128 R12, desc[UR4][R28.64+0x800] ;  /* 0x000800041c0c7981 */ /* 0x000ea6000c1e1d00 */
[C---:B----4-:R-:W-:Y:S01]  /*0130*/  IMAD.WIDE R16, R24.reuse, 0x4, R16 ;  /* 0x0000000418107825 */ /* 0x050fe200078e0210 */
[----:B------:R-:W3:Y:S04]  /*0140*/  LDG.E.128 R20, desc[UR4][R28.64] ;  /* 0x000000041c147981 */ /* 0x000ee8000c1e1d00 */
[----:B------:R-:W4:Y:S04]  /*0150*/  LDG.E.EL.128 R4, desc[UR4][R4.64] ;  /* 0x0000000404047981 */ /* 0x000f28000c2e1d00 */
[----:B------:R-:W2:Y:S01]  /*0160*/  LDG.E.EL.128 R16, desc[UR4][R16.64] ;  /* 0x0000000410107981 */ /* 0x000ea2000c2e1d00 */
[----:B-1----:R-:W-:-:S05]  /*0170*/  IMAD.WIDE R2, R24, 0x4, R2 ;  /* 0x0000000418027825 */ /* 0x002fca00078e0202 */
[----:B------:R1:W5:Y:S02]  /*0180*/  LDG.E.EL.128 R8, desc[UR4][R2.64] ;  /* 0x0000000402087981 */ /* 0x000364000c2e1d00 */
[----:B-1----:R-:W-:Y:S01]  /*0190*/  HFMA2.MMA R2, -RZ, RZ, 1.625, 0 ;  /* 0x3e800000ff027435 */ /* 0x002fe200000001ff */
[----:B----4-:R-:W-:Y:S01]  /*01a0*/  FADD R4, R4, 9.9999997473787516356e-06 ;  /* 0x3727c5ac04047421 */ /* 0x010fe20000000000 */
[----:B------:R-:W-:-:S03]  /*01b0*/  FADD R5, R5, 9.9999997473787516356e-06 ;  /* 0x3727c5ac05057421 */ /* 0x000fc60000000000 */
[----:B------:R-:W1:Y:S08]  /*01c0*/  MUFU.SQRT R25, R4 ;  /* 0x0000000400197308 */ /* 0x000e700000002000 */
[----:B------:R-:W4:Y:S01]  /*01d0*/  MUFU.SQRT R26, R5 ;  /* 0x00000005001a7308 */ /* 0x000f220000002000 */
[----:B------:R-:W-:Y:S01]  /*01e0*/  FADD R6, R6, 9.9999997473787516356e-06 ;  /* 0x3727c5ac06067421 */ /* 0x000fe20000000000 */
[----:B-1----:R-:W-:-:S02]  /*01f0*/  FSETP.GT.AND P0, PT, R25, 8.50705917302346158658e+37, PT ;  /* 0x7e8000001900780b */ /* 0x002fc40003f04000 */
[C---:B------:R-:W-:Y:S02]  /*0200*/  FSETP.GEU.AND P3, PT, R25.reuse, 1.175494350822287508e-38, PT ;  /* 0x008000001900780b */ /* 0x040fe40003f6e000 */
[C---:B----4-:R-:W-:Y:S02]  /*0210*/  FSETP.GT.AND P1, PT, R26.reuse, 8.50705917302346158658e+37, PT ;  /* 0x7e8000001a00780b */ /* 0x050fe40003f24000 */
[----:B------:R-:W-:Y:S01]  /*0220*/  FSETP.GEU.AND P4, PT, R26, 1.175494350822287508e-38, PT ;  /* 0x008000001a00780b */ /* 0x000fe20003f8e000 */
[----:B------:R-:W1:Y:S06]  /*0230*/  MUFU.SQRT R6, R6 ;  /* 0x0000000600067308 */ /* 0x000e6c0000002000 */
[----:B------:R-:W-:-:S04]  /*0240*/  @P0 FMUL R25, R25, 0.25 ;  /* 0x3e80000019190820 */ /* 0x000fc80000400000 */
[----:B------:R-:W-:Y:S01]  /*0250*/  @!P3 FMUL R25, R25, 16777216 ;  /* 0x4b8000001919b820 */ /* 0x000fe20000400000 */
[----:B------:R-:W-:-:S04]  /*0260*/  @P1 FMUL R26, R26, 0.25 ;  /* 0x3e8000001a1a1820 */ /* 0x000fc80000400000 */
[----:B------:R-:W-:Y:S01]  /*0270*/  @!P4 FMUL R26, R26, 16777216 ;  /* 0x4b8000001a1ac820 */ /* 0x000fe20000400000 */
[----:B------:R-:W4:Y:S01]  /*0280*/  MUFU.RCP R25, R25 ;  /* 0x0000001900197308 */ /* 0x000f220000001000 */
[----:B-1----:R-:W-:Y:S02]  /*0290*/  FSETP.GT.AND P2, PT, R6, 8.50705917302346158658e+37, PT ;  /* 0x7e8000000600780b */ /* 0x002fe40003f44000 */
[----:B------:R-:W-:-:S05]  /*02a0*/  FSEL R4, R2, 1, P0 ;  /* 0x3f80000002047808 */ /* 0x000fca0000000000 */
[----:B------:R-:W1:Y:S01]  /*02b0*/  MUFU.RCP R26, R26 ;  /* 0x0000001a001a7308 */ /* 0x000e620000001000 */
[----:B------:R-:W-:Y:S02]  /*02c0*/  FSETP.GEU.AND P5, PT, R6, 1.175494350822287508e-38, PT ;  /* 0x008000000600780b */ /* 0x000fe40003fae000 */
[----:B------:R-:W-:Y:S01]  /*02d0*/  FSEL R3, R2, 1, P1 ;  /* 0x3f80000002037808 */ /* 0x000fe20000800000 */
[----:B------:R-:W-:-:S04]  /*02e0*/  @!P3 FMUL R4, R4, 16777216 ;  /* 0x4b8000000404b820 */ /* 0x000fc80000400000 */
[----:B------:R-:W-:Y:S01]  /*02f0*/  @!P4 FMUL R3, R3, 16777216 ;  /* 0x4b8000000303c820 */ /* 0x000fe20000400000 */
[----:B----4-:R-:W-:Y:S01]  /*0300*/  FMUL R5, R25, R4 ;  /* 0x0000000419057220 */ /* 0x010fe20000400000 */
[----:B------:R-:W-:Y:S01]  /*0310*/  @P2 FMUL R6, R6, 0.25 ;  /* 0x3e80000006062820 */ /* 0x000fe20000400000 */
[--C-:B--2---:R-:W-:Y:S01]  /*0320*/  FADD R15, R15, R19.reuse ;  /* 0x000000130f0f7221 */ /* 0x104fe20000000000 */
[--C-:B------:R-:W-:Y:S01]  /*0330*/  FADD R14, R14, R18.reuse ;  /* 0x000000120e0e7221 */ /* 0x100fe20000000000 */
[----:B---3--:R-:W-:Y:S01]  /*0340*/  FADD R19, R23, R19 ;  /* 0x0000001317137221 */ /* 0x008fe20000000000 */
[----:B------:R-:W-:Y:S01]  /*0350*/  FADD R18, R22, R18 ;  /* 0x0000001216127221 */ /* 0x000fe20000000000 */
[----:B-1----:R-:W-:Y:S01]  /*0360*/  FMUL R4, R26, R3 ;  /* 0x000000031a047220 */ /* 0x002fe20000400000 */
[----:B------:R-:W1:Y:S01]  /*0370*/  LDC.64 R22, c[0x0][0x238] ;  /* 0x00008e00ff167b82 */ /* 0x000e620000000a00 */
[----:B------:R-:W-:-:S07]  /*0380*/  @!P5 FMUL R6, R6, 16777216 ;  /* 0x4b8000000606d820 */ /* 0x000fce0000400000 */
[----:B------:R-:W2:Y:S01]  /*0390*/  LDC.64 R26, c[0x0][0x230] ;  /* 0x00008c00ff1a7b82 */ /* 0x000ea20000000a00 */
[----:B------:R-:W3:Y:S01]  /*03a0*/  MUFU.RCP R6, R6 ;  /* 0x0000000600067308 */ /* 0x000ee20000001000 */
[----:B------:R-:W-:Y:S01]  /*03b0*/  FSEL R3, R2, 1, P2 ;  /* 0x3f80000002037808 */ /* 0x000fe20001000000 */
[--C-:B------:R-:W-:Y:S01]  /*03c0*/  FADD R12, R12, R16.reuse ;  /* 0x000000100c0c7221 */ /* 0x100fe20000000000 */
[----:B------:R-:W-:Y:S01]  /*03d0*/  FADD R16, R20, R16 ;  /* 0x0000001014107221 */ /* 0x000fe20000000000 */
[--C-:B------:R-:W-:Y:S02]  /*03e0*/  FADD R13, R13, R17.reuse ;  /* 0x000000110d0d7221 */ /* 0x100fe40000000000 */
[----:B------:R-:W-:Y:S01]  /*03f0*/  @!P5 FMUL R3, R3, 16777216 ;  /* 0x4b8000000303d820 */ /* 0x000fe20000400000 */
[----:B------:R-:W-:-:S03]  /*0400*/  FADD R17, R21, R17 ;  /* 0x0000001115117221 */ /* 0x000fc60000000000 */
[----:B---3--:R-:W-:Y:S01]  /*0410*/  FMUL R3, R6, R3 ;  /* 0x0000000306037220 */ /* 0x008fe20000400000 */
[C---:B-----5:R-:W-:Y:S01]  /*0420*/  FADD R6, -R8.reuse, R12 ;  /* 0x0000000c08067221 */ /* 0x060fe20000000100 */
[----:B------:R-:W-:Y:S01]  /*0430*/  FADD R8, -R8, R16 ;  /* 0x0000001008087221 */ /* 0x000fe20000000100 */
[----:B--2---:R-:W-:-:S04]  /*0440*/  IMAD.WIDE R20, R24, 0x4, R26 ;  /* 0x0000000418147825 */ /* 0x004fc800078e021a */
[----:B-1----:R-:W-:-:S04]  /*0450*/  IMAD.WIDE R24, R24, 0x4, R22 ;  /* 0x0000000418187825 */ /* 0x002fc800078e0216 */
[----:B------:R-:W-:Y:S01]  /*0460*/  FADD R23, -R9, R13 ;  /* 0x0000000d09177221 */ /* 0x000fe20000000100 */
[C---:B------:R-:W-:Y:S01]  /*0470*/  FMUL R6, R5.reuse, R6 ;  /* 0x0000000605067220 */ /* 0x040fe20000400000 */
[----:B------:R-:W-:Y:S02]  /*0480*/  FMUL R5, R5, R8 ;  /* 0x0000000805057220 */ /* 0x000fe40000400000 */
[----:B------:R-:W-:Y:S01]  /*0490*/  FMUL R8, R4, R23 ;  /* 0x0000001704087220 */ /* 0x000fe20000400000 */
[----:B------:R-:W2:Y:S04]  /*04a0*/  LDG.E.EL.128 R24, desc[UR4][R24.64] ;  /* 0x0000000418187981 */ /* 0x000ea8000c2e1d00 */
[----:B------:R-:W2:Y:S01]  /*04b0*/  LDG.E.EL.128 R20, desc[UR4][R20.64] ;  /* 0x0000000414147981 */ /* 0x000ea2000c2e1d00 */
[----:B------:R-:W-:-:S04]  /*04c0*/  FADD R9, -R9, R17 ;  /* 0x0000001109097221 */ /* 0x000fc80000000100 */
[----:B------:R-:W-:Y:S01]  /*04d0*/  FMUL R9, R4, R9 ;  /* 0x0000000904097220 */ /* 0x000fe20000400000 */
[----:B------:R-:W-:-:S04]  /*04e0*/  FADD R4, R7, 9.9999997473787516356e-06 ;  /* 0x3727c5ac07047421 */ /* 0x000fc80000000000 */
[----:B------:R-:W1:Y:S02]  /*04f0*/  MUFU.SQRT R7, R4 ;  /* 0x0000000400077308 */ /* 0x000e640000002000 */
[C---:B-1----:R-:W-:Y:S02]  /*0500*/  FSETP.GT.AND P0, PT, R7.reuse, 8.50705917302346158658e+37, PT ;  /* 0x7e8000000700780b */ /* 0x042fe40003f04000 */
[----:B------:R-:W-:-:S11]  /*0510*/  FSETP.GEU.AND P1, PT, R7, 1.175494350822287508e-38, PT ;  /* 0x008000000700780b */ /* 0x000fd60003f2e000 */
[----:B------:R-:W-:-:S04]  /*0520*/  @P0 FMUL R7, R7, 0.25 ;  /* 0x3e80000007070820 */ /* 0x000fc80000400000 */
[----:B------:R-:W-:-:S06]  /*0530*/  @!P1 FMUL R7, R7, 16777216 ;  /* 0x4b80000007079820 */ /* 0x000fcc0000400000 */
[----:B------:R-:W1:Y:S01]  /*0540*/  MUFU.RCP R7, R7 ;  /* 0x0000000700077308 */ /* 0x000e620000001000 */
[----:B------:R-:W-:-:S05]  /*0550*/  FSEL R2, R2, 1, P0 ;  /* 0x3f80000002027808 */ /* 0x000fca0000000000 */
[----:B------:R-:W-:-:S04]  /*0560*/  @!P1 FMUL R2, R2, 16777216 ;  /* 0x4b80000002029820 */ /* 0x000fc80000400000 */
[----:B-1----:R-:W-:Y:S01]  /*0570*/  FMUL R2, R7, R2 ;  /* 0x0000000207027220 */ /* 0x002fe20000400000 */
[C---:B------:R-:W-:Y:S01]  /*0580*/  FADD R7, -R11.reuse, R15 ;  /* 0x0000000f0b077221 */ /* 0x040fe20000000100 */
[----:B------:R-:W-:Y:S01]  /*0590*/  FADD R11, -R11, R19 ;  /* 0x000000130b0b7221 */ /* 0x000fe20000000100 */
[----:B------:R-:W-:Y:S04]  /*05a0*/  STG.E.128 desc[UR4][R28.64], R16 ;  /* 0x000000101c007986 */ /* 0x000fe8000c101d04 */
[----:B------:R-:W-:Y:S01]  /*05b0*/  STG.E.128 desc[UR4][R28.64+0x800], R12 ;  /* 0x0008000c1c007986 */ /* 0x000fe2000c101d04 */
[C-C-:B--2---:R-:W-:Y:S01]  /*05c0*/  FFMA R4, R20.reuse, R5, R24.reuse ;  /* 0x0000000514047223 */ /* 0x144fe20000000018 */
[----:B------:R-:W-:Y:S01]  /*05d0*/  FFMA R20, R20, R6, R24 ;  /* 0x0000000614147223 */ /* 0x000fe20000000018 */
[C-C-:B------:R-:W-:Y:S01]  /*05e0*/  FFMA R9, R21.reuse, R9, R25.reuse ;  /* 0x0000000915097223 */ /* 0x140fe20000000019 */
[----:B------:R-:W-:Y:S01]  /*05f0*/  FFMA R8, R21, R8, R25 ;  /* 0x0000000815087223 */ /* 0x000fe20000000019 */
[----:B------:R-:W-:Y:S01]  /*0600*/  FADD R6, -R10, R14 ;  /* 0x0000000e0a067221 */ /* 0x000fe20000000100 */
[----:B------:R-:W1:Y:S03]  /*0610*/  LDC.64 R24, c[0x0][0x240] ;  /* 0x00009000ff187b82 */ /* 0x000e660000000a00 */
[----:B------:R-:W-:Y:S01]  /*0620*/  FMUL R5, R3, R6 ;  /* 0x0000000603057220 */ /* 0x000fe20000400000 */
[----:B------:R-:W-:Y:S01]  /*0630*/  FMUL R6, R2, R7 ;  /* 0x0000000702067220 */ /* 0x000fe20000400000 */
[----:B------:R-:W-:Y:S01]  /*0640*/  FADD R10, -R10, R18 ;  /* 0x000000120a0a7221 */ /* 0x000fe20000000100 */
[----:B------:R-:W-:-:S02]  /*0650*/  FMUL R2, R2, R11 ;  /* 0x0000000b02027220 */ /* 0x000fc40000400000 */
[--C-:B------:R-:W-:Y:S01]  /*0660*/  FFMA R7, R23, R6, R27.reuse ;  /* 0x0000000617077223 */ /* 0x100fe2000000001b */
[----:B------:R-:W-:Y:S01]  /*0670*/  FMUL R3, R3, R10 ;  /* 0x0000000a03037220 */ /* 0x000fe20000400000 */
[C-C-:B------:R-:W-:Y:S01]  /*0680*/  FFMA R5, R22.reuse, R5, R26.reuse ;  /* 0x0000000516057223 */ /* 0x140fe2000000001a */
[----:B------:R-:W-:Y:S02]  /*0690*/  FFMA R2, R23, R2, R27 ;  /* 0x0000000217027223 */ /* 0x000fe4000000001b */
[----:B------:R-:W-:Y:S01]  /*06a0*/  FSETP.GEU.AND P6, PT, R7, RZ, PT ;  /* 0x000000ff0700720b */ /* 0x000fe20003fce000 */
[----:B------:R-:W-:Y:S01]  /*06b0*/  FFMA R3, R22, R3, R26 ;  /* 0x0000000316037223 */ /* 0x000fe2000000001a */
[----:B------:R-:W-:Y:S02]  /*06c0*/  FSETP.GEU.AND P5, PT, R5, RZ, PT ;  /* 0x000000ff0500720b */ /* 0x000fe40003fae000 */
[----:B------:R-:W-:Y:S02]  /*06d0*/  FSETP.GEU.AND P4, PT, R8, RZ, PT ;  /* 0x000000ff0800720b */ /* 0x000fe40003f8e000 */
[----:B------:R-:W-:-:S02]  /*06e0*/  SEL R7, R7, RZ, P6 ;  /* 0x000000ff07077207 */ /* 0x000fc40003000000 */
[----:B------:R-:W-:Y:S02]  /*06f0*/  FSETP.GEU.AND P6, PT, R4, RZ, PT ;  /* 0x000000ff0400720b */ /* 0x000fe40003fce000 */
[----:B------:R-:W-:Y:S02]  /*0700*/  FSETP.GEU.AND P0, PT, R20, RZ, PT ;  /* 0x000000ff1400720b */ /* 0x000fe40003f0e000 */
[----:B------:R-:W-:Y:S02]  /*0710*/  FSETP.GEU.AND P3, PT, R2, RZ, PT ;  /* 0x000000ff0200720b */ /* 0x000fe40003f6e000 */
[----:B------:R-:W-:Y:S02]  /*0720*/  FSETP.GEU.AND P2, PT, R3, RZ, PT ;  /* 0x000000ff0300720b */ /* 0x000fe40003f4e000 */
[----:B------:R-:W-:Y:S02]  /*0730*/  FSETP.GEU.AND P1, PT, R9, RZ, PT ;  /* 0x000000ff0900720b */ /* 0x000fe40003f2e000 */
[----:B------:R-:W-:-:S02]  /*0740*/  SEL R6, R5, RZ, P5 ;  /* 0x000000ff05067207 */ /* 0x000fc40002800000 */
[----:B------:R-:W-:Y:S01]  /*0750*/  SEL R5, R8, RZ, P4 ;  /* 0x000000ff08057207 */ /* 0x000fe20002000000 */
[----:B-1----:R-:W-:Y:S01]  /*0760*/  IMAD.WIDE R24, R0, 0x4, R24 ;  /* 0x0000000400187825 */ /* 0x002fe200078e0218 */
[----:B------:R-:W-:Y:S02]  /*0770*/  SEL R8, R4, RZ, P6 ;  /* 0x000000ff04087207 */ /* 0x000fe40003000000 */
[----:B------:R-:W-:Y:S02]  /*0780*/  SEL R11, R2, RZ, P3 ;  /* 0x000000ff020b7207 */ /* 0x000fe40001800000 */
[----:B------:R-:W-:Y:S02]  /*0790*/  SEL R10, R3, RZ, P2 ;  /* 0x000000ff030a7207 */ /* 0x000fe40001000000 */
[----:B------:R-:W-:Y:S02]  /*07a0*/  SEL R9, R9, RZ, P1 ;  /* 0x000000ff09097207 */ /* 0x000fe40000800000 */
[----:B------:R-:W-:-:S03]  /*07b0*/  SEL R4, R20, RZ, P0 ;  /* 0x000000ff14047207 */ /* 0x000fc60000000000 */
[----:B------:R-:W-:Y:S04]  /*07c0*/  STG.E.128 desc[UR4][R24.64], R8 ;  /* 0x0000000818007986 */ /* 0x000fe8000c101d04 */
[----:B------:R-:W-:Y:S01]  /*07d0*/  STG.E.128 desc[UR4][R24.64+0x800], R4 ;  /* 0x0008000418007986 */ /* 0x000fe2000c101d04 */
[----:B------:R-:W-:Y:S05]  /*07e0*/  EXIT ;  /* 0x000000000000794d */ /* 0x000fea0003800000 */
.L_x_0:
[----:B------:R-:W-:-:S00]  /*07f0*/  BRA `(.L_x_0) ;  /* 0xfffffffc00fc7947 */ /* 0x000fc0000383ffff */
[----:B------:R-:W-:-:S00]  /*0800*/  NOP ;  /* 0x0000000000007918 */ /* 0x000fc00000000000 */
[----:B------:R-:W-:-:S00]  /*0810*/  NOP ;  /* 0x0000000000007918 */ /* 0x000fc00000000000 */
[----:B------:R-:W-:-:S00]  /*0820*/  NOP ;  /* 0x0000000000007918 */ /* 0x000fc00000000000 */
[----:B------:R-:W-:-:S00]  /*0830*/  NOP ;  /* 0x0000000000007918 */ /* 0x000fc00000000000 */
[----:B------:R-:W-:-:S00]  /*0840*/  NOP ;  /* 0x0000000000007918 */ /* 0x000fc00000000000 */
[----:B------:R-:W-:-:S00]  /*0850*/  NOP ;  /* 0x0000000000007918 */ /* 0x000fc00000000000 */
[----:B------:R-:W-:-:S00]  /*0860*/  NOP ;  /* 0x0000000000007918 */ /* 0x000fc00000000000 */
[----:B------:R-:W-:-:S00]  /*0870*/  NOP ;  /* 0x0000000000007918 */ /* 0x000fc00000000000 */
.L_x_1:


//--------------------- .nv.global.init           --------------------------
	.section	.nv.global.init,"aw",@progbits
.nv.global.init:
	.type		_$_str,@object
	.size		_$_str,(_$_str_$_2 - _$_str)
_$_str:
        /*0000*/ 	.byte	0x5f, 0x5f, 0x43, 0x55, 0x44, 0x41, 0x5f, 0x46, 0x54, 0x5a, 0x00
	.type		_$_str_$_2,@object
	.size		_$_str_$_2,(.L_1 - _$_str_$_2)
_$_str_$_2:
        /*000b*/ 	.byte	0x5f, 0x5f, 0x43, 0x55, 0x44, 0x41, 0x5f, 0x50, 0x52, 0x45, 0x43, 0x5f, 0x53, 0x51, 0x52, 0x54
        /*001b*/ 	.byte	0x00
.L_1:


//--------------------- .nv.constant0.triton_poi_fused__native_batch_norm_legit_no_training_convolution_relu_5 --------------------------
	.section	.nv.constant0.triton_poi_fused__native_batch_norm_legit_no_training_convolution_relu_5,"a",@progbits
	.sectionflags	@""
	.align	4
.nv.constant0.triton_poi_fused__native_batch_norm_legit_no_training_convolution_relu_5:
	.zero		588
